	.headerflags	@"EF_CUDA_TEXMODE_UNIFIED EF_CUDA_64BIT_ADDRESS EF_CUDA_ACCELERATORS EF_CUDA_SM90 EF_CUDA_VIRTUAL_SM(EF_CUDA_SM90)"
	.elftype	@"ET_EXEC"


//--------------------- .nv.info                  --------------------------
	.section	.nv.info,"",@"SHT_CUDA_INFO"
	.align	4


	//----- nvinfo : EIATTR_REGCOUNT
	.align		4
        /*0000*/ 	.byte	0x04, 0x2f
        /*0002*/ 	.short	(.L_1 - .L_0)
	.align		4
.L_0:
        /*0004*/ 	.word	index@(triton_poi_fused_clone_0)
        /*0008*/ 	.word	0x00000012


	//----- nvinfo : EIATTR_MIN_STACK_SIZE
	.align		4
.L_1:
        /*000c*/ 	.byte	0x04, 0x12
        /*000e*/ 	.short	(.L_3 - .L_2)
	.align		4
.L_2:
        /*0010*/ 	.word	index@(triton_poi_fused_clone_0)
        /*0014*/ 	.word	0x00000000


	//----- nvinfo : EIATTR_FRAME_SIZE
	.align		4
.L_3:
        /*0018*/ 	.byte	0x04, 0x11
        /*001a*/ 	.short	(.L_5 - .L_4)
	.align		4
.L_4:
        /*001c*/ 	.word	index@(triton_poi_fused_clone_0)
        /*0020*/ 	.word	0x00000000


	//----- nvinfo : EIATTR_MIN_STACK_SIZE
	.align		4
.L_5:
        /*0024*/ 	.byte	0x04, 0x12
        /*0026*/ 	.short	(.L_7 - .L_6)
	.align		4
.L_6:
        /*0028*/ 	.word	index@(triton_poi_fused_clone_0)
        /*002c*/ 	.word	0x00000000
.L_7:


//--------------------- .nv.info.triton_poi_fused_clone_0 --------------------------
	.section	.nv.info.triton_poi_fused_clone_0,"",@"SHT_CUDA_INFO"
	.sectionflags	@""
	.align	4


	//----- nvinfo : EIATTR_CUDA_API_VERSION
	.align		4
        /*0000*/ 	.byte	0x04, 0x37
        /*0002*/ 	.short	(.L_9 - .L_8)
.L_8:
        /*0004*/ 	.word	0x0000007c


	//----- nvinfo : EIATTR_KPARAM_INFO
	.align		4
.L_9:
        /*0008*/ 	.byte	0x04, 0x17
        /*000a*/ 	.short	(.L_11 - .L_10)
.L_10:
        /*000c*/ 	.word	0x00000000
        /*0010*/ 	.short	0x0004
        /*0012*/ 	.short	0x001c
        /*0014*/ 	.byte	0x00, 0xf0, 0x11, 0x00


	//----- nvinfo : EIATTR_KPARAM_INFO
	.align		4
.L_11:
        /*0018*/ 	.byte	0x04, 0x17
        /*001a*/ 	.short	(.L_13 - .L_12)
.L_12:
        /*001c*/ 	.word	0x00000000
        /*0020*/ 	.short	0x0003
        /*0022*/ 	.short	0x0018
        /*0024*/ 	.byte	0x00, 0xf0, 0x11, 0x00


	//----- nvinfo : EIATTR_KPARAM_INFO
	.align		4
.L_13:
        /*0028*/ 	.byte	0x04, 0x17
        /*002a*/ 	.short	(.L_15 - .L_14)
.L_14:
        /*002c*/ 	.word	0x00000000
        /*0030*/ 	.short	0x0002
        /*0032*/ 	.short	0x0010
        /*0034*/ 	.byte	0x00, 0xf4, 0x21, 0x00


	//----- nvinfo : EIATTR_KPARAM_INFO
	.align		4
.L_15:
        /*0038*/ 	.byte	0x04, 0x17
        /*003a*/ 	.short	(.L_17 - .L_16)
.L_16:
        /*003c*/ 	.word	0x00000000
        /*0040*/ 	.short	0x0001
        /*0042*/ 	.short	0x0008
        /*0044*/ 	.byte	0x00, 0xf4, 0x21, 0x00


	//----- nvinfo : EIATTR_KPARAM_INFO
	.align		4
.L_17:
        /*0048*/ 	.byte	0x04, 0x17
        /*004a*/ 	.short	(.L_19 - .L_18)
.L_18:
        /*004c*/ 	.word	0x00000000
        /*0050*/ 	.short	0x0000
        /*0052*/ 	.short	0x0000
        /*0054*/ 	.byte	0x00, 0xf4, 0x21, 0x00


	//----- nvinfo : EIATTR_SPARSE_MMA_MASK
	.align		4
.L_19:
        /*0058*/ 	.byte	0x03, 0x50
        /*005a*/ 	.short	0x0000


	//----- nvinfo : EIATTR_MAXREG_COUNT
	.align		4
        /*005c*/ 	.byte	0x03, 0x1b
        /*005e*/ 	.short	0x00ff


	//----- nvinfo : EIATTR_EXIT_INSTR_OFFSETS
	.align		4
        /*0060*/ 	.byte	0x04, 0x1c
        /*0062*/ 	.short	(.L_21 - .L_20)


	//   ....[0]....
.L_20:
        /*0064*/ 	.word	0x00000380


	//   ....[1]....
        /*0068*/ 	.word	0x000003f0


	//----- nvinfo : EIATTR_REQNTID
	.align		4
.L_21:
        /*006c*/ 	.byte	0x04, 0x10
        /*006e*/ 	.short	(.L_23 - .L_22)
.L_22:
        /*0070*/ 	.word	0x00000080
        /*0074*/ 	.word	0x00000001
        /*0078*/ 	.word	0x00000001


	//----- nvinfo : EIATTR_CBANK_PARAM_SIZE
	.align		4
.L_23:
        /*007c*/ 	.byte	0x03, 0x19
        /*007e*/ 	.short	0x0020


	//----- nvinfo : EIATTR_PARAM_CBANK
	.align		4
        /*0080*/ 	.byte	0x04, 0x0a
        /*0082*/ 	.short	(.L_25 - .L_24)
	.align		4
.L_24:
        /*0084*/ 	.word	index@(.nv.constant0.triton_poi_fused_clone_0)
        /*0088*/ 	.short	0x0210
        /*008a*/ 	.short	0x0020


	//----- nvinfo : EIATTR_SW_WAR
	.align		4
.L_25:
        /*008c*/ 	.byte	0x04, 0x36
        /*008e*/ 	.short	(.L_27 - .L_26)
.L_26:
        /*0090*/ 	.word	0x00000008
.L_27:


//--------------------- .nv.callgraph             --------------------------
	.section	.nv.callgraph,"",@"SHT_CUDA_CALLGRAPH"
	.align	4
	.sectionentsize	8
	.align		4
        /*0000*/ 	.word	0x00000000
	.align		4
        /*0004*/ 	.word	0xffffffff
	.align		4
        /*0008*/ 	.word	0x00000000
	.align		4
        /*000c*/ 	.word	0xfffffffe
	.align		4
        /*0010*/ 	.word	0x00000000
	.align		4
        /*0014*/ 	.word	0xfffffffd
	.align		4
        /*0018*/ 	.word	0x00000000
	.align		4
        /*001c*/ 	.word	0xfffffffc


//--------------------- .text.triton_poi_fused_clone_0 --------------------------
	.section	.text.triton_poi_fused_clone_0,"ax",@progbits
	.sectionflags	@"SHF_BARRIERS=1"
	.align	128
        .global         triton_poi_fused_clone_0
        .type           triton_poi_fused_clone_0,@function
        .size           triton_poi_fused_clone_0,(.L_x_1 - triton_poi_fused_clone_0)
        .other          triton_poi_fused_clone_0,@"STO_CUDA_ENTRY STV_DEFAULT"
triton_poi_fused_clone_0:
.text.triton_poi_fused_clone_0:
[----:B------:R-:W0:Y:S02]  /*0000*/  LDC R1, c[0x0][0x28] ;  /* 0x00000a00ff017b82 */ /* 0x000e240000000800 */
[----:B------:R-:W1:Y:S01]  /*0010*/  S2R R7, SR_CTAID.Y ;  /* 0x0000000000077919 */ /* 0x000e620000002600 */
[----:B------:R-:W2:Y:S01]  /*0020*/  LDC.64 R4, c[0x0][0x210] ;  /* 0x00008400ff047b82 */ /* 0x000ea20000000a00 */
[----:B------:R-:W-:Y:S01]  /*0030*/  ULDC.64 UR6, c[0x0][0x208] ;  /* 0x0000820000067ab9 */ /* 0x000fe20000000a00 */
[----:B------:R-:W3:Y:S01]  /*0040*/  S2R R8, SR_TID.X ;  /* 0x0000000000087919 */ /* 0x000ee20000002100 */
[----:B------:R-:W4:Y:S05]  /*0050*/  S2R R15, SR_CTAID.X ;  /* 0x00000000000f7919 */ /* 0x000f2a0000002500 */
[----:B------:R-:W5:Y:S01]  /*0060*/  LDC.64 R2, c[0x0][0x218] ;  /* 0x00008600ff027b82 */ /* 0x000f620000000a00 */
[----:B-1----:R-:W-:-:S02]  /*0070*/  IMAD.SHL.U32 R7, R7, 0x10, RZ ;  /* 0x0000001007077824 */ /* 0x002fc400078e00ff */
[----:B---3--:R-:W-:Y:S01]  /*0080*/  IMAD.SHL.U32 R6, R8, 0x2, RZ ;  /* 0x0000000208067824 */ /* 0x008fe200078e00ff */
[----:B------:R-:W-:Y:S01]  /*0090*/  SHF.R.U32.HI R10, RZ, 0x3, R8 ;  /* 0x00000003ff0a7819 */ /* 0x000fe20000011608 */
[----:B----4-:R-:W-:-:S03]  /*00a0*/  IMAD.SHL.U32 R15, R15, 0x10, RZ ;  /* 0x000000100f0f7824 */ /* 0x010fc600078e00ff */
[----:B------:R-:W-:-:S04]  /*00b0*/  LOP3.LUT R9, R7, 0xe, R6, 0xf8, !PT ;  /* 0x0000000e07097812 */ /* 0x000fc800078ef806 */
[----:B------:R-:W-:Y:S02]  /*00c0*/  SHF.R.S32.HI R0, RZ, 0x1f, R9 ;  /* 0x0000001fff007819 */ /* 0x000fe40000011409 */
[----:B------:R-:W-:Y:S02]  /*00d0*/  ISETP.GE.AND P1, PT, R9, 0x10, PT ;  /* 0x000000100900780c */ /* 0x000fe40003f26270 */
[----:B------:R-:W-:Y:S02]  /*00e0*/  LEA.HI R11, R0, R9, RZ, 0x2 ;  /* 0x00000009000b7211 */ /* 0x000fe400078f10ff */
[----:B------:R-:W-:Y:S02]  /*00f0*/  SGXT.U32 R0, R10, 0x4 ;  /* 0x000000040a00781a */ /* 0x000fe40000000000 */
[C---:B------:R-:W-:Y:S01]  /*0100*/  LOP3.LUT R12, R11.reuse, 0xfffffffc, RZ, 0xc0, !PT ;  /* 0xfffffffc0b0c7812 */ /* 0x040fe200078ec0ff */
[----:B------:R-:W-:Y:S01]  /*0110*/  IMAD.SHL.U32 R11, R11, 0x10, RZ ;  /* 0x000000100b0b7824 */ /* 0x000fe200078e00ff */
[----:B------:R-:W-:-:S03]  /*0120*/  LOP3.LUT R10, R15, R0, RZ, 0xfc, !PT ;  /* 0x000000000f0a7212 */ /* 0x000fc600078efcff */
[----:B------:R-:W-:Y:S01]  /*0130*/  IMAD.IADD R13, R9, 0x1, -R12 ;  /* 0x00000001090d7824 */ /* 0x000fe200078e0a0c */
[C---:B------:R-:W-:Y:S02]  /*0140*/  ISETP.GE.AND P0, PT, R10.reuse, 0x10, PT ;  /* 0x000000100a00780c */ /* 0x040fe40003f06270 */
[----:B------:R-:W-:Y:S01]  /*0150*/  LOP3.LUT R12, R11, 0xffffffc0, RZ, 0xc0, !PT ;  /* 0xffffffc00b0c7812 */ /* 0x000fe200078ec0ff */
[----:B------:R-:W-:Y:S01]  /*0160*/  IMAD R11, R10, 0x4, R13 ;  /* 0x000000040a0b7824 */ /* 0x000fe200078e020d */
[----:B------:R-:W-:-:S03]  /*0170*/  ISETP.LT.AND P0, PT, R9, 0x10, !P0 ;  /* 0x000000100900780c */ /* 0x000fc60004701270 */
[----:B------:R-:W-:Y:S02]  /*0180*/  IMAD.IADD R11, R11, 0x1, R12 ;  /* 0x000000010b0b7824 */ /* 0x000fe400078e020c */
[----:B-----5:R-:W-:Y:S01]  /*0190*/  IMAD.WIDE R12, R13, 0x4, R2 ;  /* 0x000000040d0c7825 */ /* 0x020fe200078e0202 */
[----:B------:R-:W-:-:S03]  /*01a0*/  CS2R R2, SRZ ;  /* 0x0000000000027805 */ /* 0x000fc6000001ff00 */
[----:B--2---:R-:W-:Y:S01]  /*01b0*/  IMAD.WIDE R10, R11, 0x4, R4 ;  /* 0x000000040b0a7825 */ /* 0x004fe200078e0204 */
[----:B------:R-:W-:Y:S02]  /*01c0*/  CS2R R4, SRZ ;  /* 0x0000000000047805 */ /* 0x000fe4000001ff00 */
[----:B------:R-:W2:Y:S04]  /*01d0*/  @!P1 LDG.E.EL.64 R2, desc[UR6][R12.64] ;  /* 0x000000060c029981 */ /* 0x000ea8000c2e1b00 */
[----:B------:R1:W2:Y:S01]  /*01e0*/  @P0 LDG.E.64 R4, desc[UR6][R10.64] ;  /* 0x000000060a040981 */ /* 0x0002a2000c1e1b00 */
[----:B------:R-:W3:Y:S01]  /*01f0*/  S2UR UR5, SR_CgaCtaId ;  /* 0x00000000000579c3 */ /* 0x000ee20000008800 */
[----:B------:R-:W-:Y:S01]  /*0200*/  IMAD.SHL.U32 R8, R8, 0x20, RZ ;  /* 0x0000002008087824 */ /* 0x000fe200078e00ff */
[----:B------:R-:W-:Y:S01]  /*0210*/  LOP3.LUT R7, R7, R0, RZ, 0xfc, !PT ;  /* 0x0000000007077212 */ /* 0x000fe200078efcff */
[----:B------:R-:W-:Y:S01]  /*0220*/  UMOV UR4, 0x400 ;  /* 0x0000040000047882 */ /* 0x000fe20000000000 */
[----:B------:R-:W-:-:S02]  /*0230*/  LOP3.LUT R14, R6, 0xfe, RZ, 0xc0, !PT ;  /* 0x000000fe060e7812 */ /* 0x000fc400078ec0ff */
[----:B------:R-:W-:Y:S02]  /*0240*/  LOP3.LUT R9, R8, 0xe0, RZ, 0xc0, !PT ;  /* 0x000000e008097812 */ /* 0x000fe400078ec0ff */
[----:B------:R-:W-:Y:S02]  /*0250*/  LOP3.LUT R8, R15, 0xe, R6, 0xf8, !PT ;  /* 0x0000000e0f087812 */ /* 0x000fe400078ef806 */
[C---:B------:R-:W-:Y:S02]  /*0260*/  LOP3.LUT R0, R9.reuse, R0, RZ, 0xfc, !PT ;  /* 0x0000000009007212 */ /* 0x040fe400078efcff */
[C---:B-1----:R-:W-:Y:S02]  /*0270*/  LOP3.LUT R11, R9.reuse, 0x10, RZ, 0xfc, !PT ;  /* 0x00000010090b7812 */ /* 0x042fe400078efcff */
[-C--:B------:R-:W-:Y:S02]  /*0280*/  LEA.HI R9, R9, R0.reuse, RZ, 0x1c ;  /* 0x0000000009097211 */ /* 0x080fe400078fe0ff */
[----:B------:R-:W-:-:S02]  /*0290*/  LEA.HI R11, R11, R0, RZ, 0x1c ;  /* 0x000000000b0b7211 */ /* 0x000fc400078fe0ff */
[----:B------:R-:W-:-:S04]  /*02a0*/  SHF.R.U32.HI R6, RZ, 0x4, R6 ;  /* 0x00000004ff067819 */ /* 0x000fc80000011606 */
[----:B------:R-:W-:Y:S01]  /*02b0*/  SGXT.U32 R13, R6, 0x4 ;  /* 0x00000004060d781a */ /* 0x000fe20000000000 */
[----:B---3--:R-:W-:Y:S01]  /*02c0*/  UPRMT UR4, UR5, 0x654, UR4 ;  /* 0x0000065405047896 */ /* 0x008fe20008000004 */
[----:B------:R-:W-:-:S03]  /*02d0*/  VIMNMX R6, R7, R8, !PT ;  /* 0x0000000807067248 */ /* 0x000fc60007fe0100 */
[----:B------:R-:W-:Y:S01]  /*02e0*/  IMAD.IADD R13, R14, 0x1, R13 ;  /* 0x000000010e0d7824 */ /* 0x000fe200078e020d */
[----:B------:R-:W-:Y:S02]  /*02f0*/  ISETP.GE.AND P0, PT, R6, 0x10, PT ;  /* 0x000000100600780c */ /* 0x000fe40003f06270 */
[----:B------:R-:W-:Y:S02]  /*0300*/  LEA R9, R9, UR4, 0x2 ;  /* 0x0000000409097c11 */ /* 0x000fe4000f8e10ff */
[----:B------:R-:W-:Y:S02]  /*0310*/  LEA R0, R11, UR4, 0x2 ;  /* 0x000000040b007c11 */ /* 0x000fe4000f8e10ff */
[----:B------:R-:W-:Y:S01]  /*0320*/  LEA R13, R13, UR4, 0x2 ;  /* 0x000000040d0d7c11 */ /* 0x000fe2000f8e10ff */
[----:B--2---:R-:W-:Y:S01]  /*0330*/  FADD R2, R2, R4 ;  /* 0x0000000402027221 */ /* 0x004fe20000000000 */
[----:B------:R-:W-:-:S04]  /*0340*/  FADD R3, R3, R5 ;  /* 0x0000000503037221 */ /* 0x000fc80000000000 */
[----:B------:R1:W-:Y:S04]  /*0350*/  STS [R9], R2 ;  /* 0x0000000209007388 */ /* 0x0003e80000000800 */
[----:B------:R1:W-:Y:S01]  /*0360*/  STS [R0+0x40], R3 ;  /* 0x0000400300007388 */ /* 0x0003e20000000800 */
[----:B------:R-:W-:Y:S06]  /*0370*/  BAR.SYNC.DEFER_BLOCKING 0x0 ;  /* 0x0000000000007b1d */ /* 0x000fec0000010000 */
[----:B-1----:R-:W-:Y:S05]  /*0380*/  @P0 EXIT ;  /* 0x000000000000094d */ /* 0x002fea0003800000 */
[----:B------:R-:W-:Y:S01]  /*0390*/  LDS R4, [R13] ;  /* 0x000000000d047984 */ /* 0x000fe20000000800 */
[----:B------:R-:W0:Y:S01]  /*03a0*/  LDC.64 R2, c[0x0][0x220] ;  /* 0x00008800ff027b82 */ /* 0x000e220000000a00 */
[----:B------:R-:W-:Y:S02]  /*03b0*/  IMAD R7, R7, 0x10, R8 ;  /* 0x0000001007077824 */ /* 0x000fe400078e0208 */
[----:B------:R-:W1:Y:S02]  /*03c0*/  LDS R5, [R13+0x4] ;  /* 0x000004000d057984 */ /* 0x000e640000000800 */
[----:B0-----:R-:W-:-:S05]  /*03d0*/  IMAD.WIDE R2, R7, 0x4, R2 ;  /* 0x0000000407027825 */ /* 0x001fca00078e0202 */
[----:B-1----:R-:W-:Y:S01]  /*03e0*/  STG.E.64 desc[UR6][R2.64], R4 ;  /* 0x0000000402007986 */ /* 0x002fe2000c101b06 */
[----:B------:R-:W-:Y:S05]  /*03f0*/  EXIT ;  /* 0x000000000000794d */ /* 0x000fea0003800000 */
.L_x_0:
[----:B------:R-:W-:-:S00]  /*0400*/  BRA `(.L_x_0) ;  /* 0xfffffffc00fc7947 */ /* 0x000fc0000383ffff */
[----:B------:R-:W-:-:S00]  /*0410*/  NOP ;  /* 0x0000000000007918 */ /* 0x000fc00000000000 */
        /* <DEDUP_REMOVED lines=14> */
.L_x_1:


//--------------------- .nv.shared.triton_poi_fused_clone_0 --------------------------
	.section	.nv.shared.triton_poi_fused_clone_0,"aw",@nobits
	.sectionflags	@""
	.align	16
	.zero		1024


//--------------------- .nv.constant0.triton_poi_fused_clone_0 --------------------------
	.section	.nv.constant0.triton_poi_fused_clone_0,"a",@progbits
	.sectionflags	@""
	.align	4
.nv.constant0.triton_poi_fused_clone_0:
	.zero		560
